//
// Generated by NVIDIA NVVM Compiler
//
// Compiler Build ID: CL-36424714
// Cuda compilation tools, release 13.0, V13.0.88
// Based on NVVM 20.0.0
//

.version 9.0
.target sm_100
.address_size 64

	// .globl	_Z14_matmul_kernelPfS_S_iii

.visible .entry _Z14_matmul_kernelPfS_S_iii(
	.param .u64 .ptr .align 1 _Z14_matmul_kernelPfS_S_iii_param_0,
	.param .u64 .ptr .align 1 _Z14_matmul_kernelPfS_S_iii_param_1,
	.param .u64 .ptr .align 1 _Z14_matmul_kernelPfS_S_iii_param_2,
	.param .u32 _Z14_matmul_kernelPfS_S_iii_param_3,
	.param .u32 _Z14_matmul_kernelPfS_S_iii_param_4,
	.param .u32 _Z14_matmul_kernelPfS_S_iii_param_5
)
{
	.reg .pred 	%p<13>;
	.reg .b32 	%r<43>;
	.reg .b32 	%f<68>;
	.reg .b64 	%rd<53>;

	ld.param.u64 	%rd7, [_Z14_matmul_kernelPfS_S_iii_param_0];
	ld.param.u64 	%rd8, [_Z14_matmul_kernelPfS_S_iii_param_1];
	ld.param.u64 	%rd6, [_Z14_matmul_kernelPfS_S_iii_param_2];
	ld.param.u32 	%r20, [_Z14_matmul_kernelPfS_S_iii_param_3];
	ld.param.u32 	%r21, [_Z14_matmul_kernelPfS_S_iii_param_4];
	ld.param.u32 	%r19, [_Z14_matmul_kernelPfS_S_iii_param_5];
	cvta.to.global.u64 	%rd1, %rd8;
	cvta.to.global.u64 	%rd2, %rd7;
	mov.u32 	%r22, %ctaid.x;
	mov.u32 	%r23, %ntid.x;
	mov.u32 	%r24, %tid.x;
	mad.lo.s32 	%r1, %r22, %r23, %r24;
	mov.u32 	%r25, %ctaid.y;
	mov.u32 	%r26, %ntid.y;
	mov.u32 	%r27, %tid.y;
	mad.lo.s32 	%r28, %r25, %r26, %r27;
	setp.ge.s32 	%p1, %r1, %r20;
	setp.ge.s32 	%p2, %r28, %r21;
	or.pred  	%p3, %p1, %p2;
	@%p3 bra 	$L__BB0_14;
	setp.lt.s32 	%p4, %r19, 1;
	mov.f32 	%f67, 0f00000000;
	@%p4 bra 	$L__BB0_13;
	mul.lo.s32 	%r3, %r19, %r28;
	and.b32  	%r4, %r19, 7;
	setp.lt.u32 	%p5, %r19, 8;
	mov.f32 	%f67, 0f00000000;
	mov.b32 	%r41, 0;
	@%p5 bra 	$L__BB0_5;
	and.b32  	%r41, %r19, 2147483640;
	neg.s32 	%r39, %r41;
	shl.b32 	%r7, %r21, 3;
	mul.wide.u32 	%rd9, %r3, 4;
	add.s64 	%rd10, %rd9, %rd2;
	add.s64 	%rd52, %rd10, 16;
	mov.f32 	%f67, 0f00000000;
	mul.wide.s32 	%rd13, %r21, 4;
	mov.u32 	%r38, %r1;
$L__BB0_4:
	.pragma "nounroll";
	ld.global.f32 	%f17, [%rd52+-16];
	mul.wide.s32 	%rd11, %r38, 4;
	add.s64 	%rd12, %rd1, %rd11;
	ld.global.f32 	%f18, [%rd12];
	fma.rn.f32 	%f19, %f17, %f18, %f67;
	ld.global.f32 	%f20, [%rd52+-12];
	add.s64 	%rd14, %rd12, %rd13;
	ld.global.f32 	%f21, [%rd14];
	fma.rn.f32 	%f22, %f20, %f21, %f19;
	ld.global.f32 	%f23, [%rd52+-8];
	add.s64 	%rd15, %rd14, %rd13;
	ld.global.f32 	%f24, [%rd15];
	fma.rn.f32 	%f25, %f23, %f24, %f22;
	ld.global.f32 	%f26, [%rd52+-4];
	add.s64 	%rd16, %rd15, %rd13;
	ld.global.f32 	%f27, [%rd16];
	fma.rn.f32 	%f28, %f26, %f27, %f25;
	ld.global.f32 	%f29, [%rd52];
	add.s64 	%rd17, %rd16, %rd13;
	ld.global.f32 	%f30, [%rd17];
	fma.rn.f32 	%f31, %f29, %f30, %f28;
	ld.global.f32 	%f32, [%rd52+4];
	add.s64 	%rd18, %rd17, %rd13;
	ld.global.f32 	%f33, [%rd18];
	fma.rn.f32 	%f34, %f32, %f33, %f31;
	ld.global.f32 	%f35, [%rd52+8];
	add.s64 	%rd19, %rd18, %rd13;
	ld.global.f32 	%f36, [%rd19];
	fma.rn.f32 	%f37, %f35, %f36, %f34;
	ld.global.f32 	%f38, [%rd52+12];
	add.s64 	%rd20, %rd19, %rd13;
	ld.global.f32 	%f39, [%rd20];
	fma.rn.f32 	%f67, %f38, %f39, %f37;
	add.s32 	%r39, %r39, 8;
	add.s32 	%r38, %r38, %r7;
	add.s64 	%rd52, %rd52, 32;
	setp.ne.s32 	%p6, %r39, 0;
	@%p6 bra 	$L__BB0_4;
$L__BB0_5:
	setp.eq.s32 	%p7, %r4, 0;
	@%p7 bra 	$L__BB0_13;
	and.b32  	%r13, %r19, 3;
	setp.lt.u32 	%p8, %r4, 4;
	@%p8 bra 	$L__BB0_8;
	add.s32 	%r30, %r41, %r3;
	mul.wide.u32 	%rd21, %r30, 4;
	add.s64 	%rd22, %rd2, %rd21;
	ld.global.f32 	%f41, [%rd22];
	mad.lo.s32 	%r31, %r41, %r21, %r1;
	mul.wide.s32 	%rd23, %r31, 4;
	add.s64 	%rd24, %rd1, %rd23;
	ld.global.f32 	%f42, [%rd24];
	fma.rn.f32 	%f43, %f41, %f42, %f67;
	cvt.u64.u32 	%rd25, %r3;
	cvt.u64.u32 	%rd26, %r41;
	add.s64 	%rd27, %rd26, %rd25;
	shl.b64 	%rd28, %rd27, 2;
	add.s64 	%rd29, %rd2, %rd28;
	ld.global.f32 	%f44, [%rd29+4];
	mul.wide.s32 	%rd30, %r21, 4;
	add.s64 	%rd31, %rd24, %rd30;
	ld.global.f32 	%f45, [%rd31];
	fma.rn.f32 	%f46, %f44, %f45, %f43;
	ld.global.f32 	%f47, [%rd29+8];
	add.s64 	%rd32, %rd31, %rd30;
	ld.global.f32 	%f48, [%rd32];
	fma.rn.f32 	%f49, %f47, %f48, %f46;
	ld.global.f32 	%f50, [%rd29+12];
	add.s64 	%rd33, %rd32, %rd30;
	ld.global.f32 	%f51, [%rd33];
	fma.rn.f32 	%f67, %f50, %f51, %f49;
	add.s32 	%r41, %r41, 4;
$L__BB0_8:
	setp.eq.s32 	%p9, %r13, 0;
	@%p9 bra 	$L__BB0_13;
	setp.eq.s32 	%p10, %r13, 1;
	@%p10 bra 	$L__BB0_11;
	add.s32 	%r32, %r41, %r3;
	mul.wide.u32 	%rd34, %r32, 4;
	add.s64 	%rd35, %rd2, %rd34;
	ld.global.f32 	%f53, [%rd35];
	mad.lo.s32 	%r33, %r41, %r21, %r1;
	mul.wide.s32 	%rd36, %r33, 4;
	add.s64 	%rd37, %rd1, %rd36;
	ld.global.f32 	%f54, [%rd37];
	fma.rn.f32 	%f55, %f53, %f54, %f67;
	cvt.u64.u32 	%rd38, %r3;
	cvt.u64.u32 	%rd39, %r41;
	add.s64 	%rd40, %rd39, %rd38;
	shl.b64 	%rd41, %rd40, 2;
	add.s64 	%rd42, %rd2, %rd41;
	ld.global.f32 	%f56, [%rd42+4];
	mul.wide.s32 	%rd43, %r21, 4;
	add.s64 	%rd44, %rd37, %rd43;
	ld.global.f32 	%f57, [%rd44];
	fma.rn.f32 	%f67, %f56, %f57, %f55;
	add.s32 	%r41, %r41, 2;
$L__BB0_11:
	and.b32  	%r34, %r19, 1;
	setp.eq.b32 	%p11, %r34, 1;
	not.pred 	%p12, %p11;
	@%p12 bra 	$L__BB0_13;
	add.s32 	%r35, %r41, %r3;
	mul.wide.u32 	%rd45, %r35, 4;
	add.s64 	%rd46, %rd2, %rd45;
	ld.global.f32 	%f58, [%rd46];
	mad.lo.s32 	%r36, %r41, %r21, %r1;
	mul.wide.s32 	%rd47, %r36, 4;
	add.s64 	%rd48, %rd1, %rd47;
	ld.global.f32 	%f59, [%rd48];
	fma.rn.f32 	%f67, %f58, %f59, %f67;
$L__BB0_13:
	mad.lo.s32 	%r37, %r21, %r28, %r1;
	cvta.to.global.u64 	%rd49, %rd6;
	mul.wide.s32 	%rd50, %r37, 4;
	add.s64 	%rd51, %rd49, %rd50;
	st.global.f32 	[%rd51], %f67;
$L__BB0_14:
	ret;

}


// ===== COMPILED SASS (sm_100) =====

	.target	sm_100

	.elftype	@"ET_EXEC"


//--------------------- .note.nv.tkinfo           --------------------------
	.section	.note.nv.tkinfo,"",@"SHT_NOTE"
	.sectionflags	@"SHF_NOTE_NV_TKINFO"
	.tkinfo
        /*0018*/ 	.word	0x00000002
        /*0030*/ 	.string	""
        /*0030*/ 	.string	"ptxas"
        /*0030*/ 	.string	"Cuda compilation tools, release 13.0, V13.0.88"
        /*0030*/ 	.string	"Build cuda_13.0.r13.0/compiler.36424714_0"
        /*0030*/ 	.string	"-arch sm_100 -m 64 "



//--------------------- .note.nv.cuinfo           --------------------------
	.section	.note.nv.cuinfo,"",@"SHT_NOTE"
	.sectionflags	@"SHF_NOTE_NV_CUINFO"
        /*0018*/ 	.short	0x0002
        /*001a*/ 	.short	0x0064
        /*001c*/ 	.short	0x0082
	.zero		2


//--------------------- .nv.info                  --------------------------
	.section	.nv.info,"",@"SHT_CUDA_INFO"
	.align	4


	//----- nvinfo : EIATTR_REGCOUNT
	.align		4
        /*0000*/ 	.byte	0x04, 0x2f
        /*0002*/ 	.short	(.L_1 - .L_0)
	.align		4
.L_0:
        /*0004*/ 	.word	index@(_Z14_matmul_kernelPfS_S_iii)
        /*0008*/ 	.word	0x00000020


	//----- nvinfo : EIATTR_FRAME_SIZE
	.align		4
.L_1:
        /*000c*/ 	.byte	0x04, 0x11
        /*000e*/ 	.short	(.L_3 - .L_2)
	.align		4
.L_2:
        /*0010*/ 	.word	index@(_Z14_matmul_kernelPfS_S_iii)
        /*0014*/ 	.word	0x00000000


	//----- nvinfo : EIATTR_MIN_STACK_SIZE
	.align		4
.L_3:
        /*0018*/ 	.byte	0x04, 0x12
        /*001a*/ 	.short	(.L_5 - .L_4)
	.align		4
.L_4:
        /*001c*/ 	.word	index@(_Z14_matmul_kernelPfS_S_iii)
        /*0020*/ 	.word	0x00000000
.L_5:


//--------------------- .nv.compat                --------------------------
	.section	.nv.compat,"",@"SHT_CUDA_COMPAT_INFO"
	.align	4
        /*0000*/ 	.byte	0x02, 0x09, 0x00, 0x00, 0x02, 0x02, 0x01, 0x00, 0x02, 0x05, 0x05, 0x00, 0x03, 0x07, 0x01, 0x01
        /*0010*/ 	.byte	0x02, 0x03, 0x00, 0x00, 0x02, 0x06, 0x01, 0x00, 0x04, 0x0b, 0x08, 0x00, 0x09, 0x00, 0x00, 0x00
        /*0020*/ 	.byte	0x00, 0x00, 0x00, 0x00


//--------------------- .nv.info._Z14_matmul_kernelPfS_S_iii --------------------------
	.section	.nv.info._Z14_matmul_kernelPfS_S_iii,"",@"SHT_CUDA_INFO"
	.sectionflags	@""
	.align	4


	//----- nvinfo : EIATTR_CUDA_API_VERSION
	.align		4
        /*0000*/ 	.byte	0x04, 0x37
        /*0002*/ 	.short	(.L_7 - .L_6)
.L_6:
        /*0004*/ 	.word	0x00000082


	//----- nvinfo : EIATTR_KPARAM_INFO
	.align		4
.L_7:
        /*0008*/ 	.byte	0x04, 0x17
        /*000a*/ 	.short	(.L_9 - .L_8)
.L_8:
        /*000c*/ 	.word	0x00000000
        /*0010*/ 	.short	0x0005
        /*0012*/ 	.short	0x0020
        /*0014*/ 	.byte	0x00, 0xf0, 0x11, 0x00


	//----- nvinfo : EIATTR_KPARAM_INFO
	.align		4
.L_9:
        /*0018*/ 	.byte	0x04, 0x17
        /*001a*/ 	.short	(.L_11 - .L_10)
.L_10:
        /*001c*/ 	.word	0x00000000
        /*0020*/ 	.short	0x0004
        /*0022*/ 	.short	0x001c
        /*0024*/ 	.byte	0x00, 0xf0, 0x11, 0x00


	//----- nvinfo : EIATTR_KPARAM_INFO
	.align		4
.L_11:
        /*0028*/ 	.byte	0x04, 0x17
        /*002a*/ 	.short	(.L_13 - .L_12)
.L_12:
        /*002c*/ 	.word	0x00000000
        /*0030*/ 	.short	0x0003
        /*0032*/ 	.short	0x0018
        /*0034*/ 	.byte	0x00, 0xf0, 0x11, 0x00


	//----- nvinfo : EIATTR_KPARAM_INFO
	.align		4
.L_13:
        /*0038*/ 	.byte	0x04, 0x17
        /*003a*/ 	.short	(.L_15 - .L_14)
.L_14:
        /*003c*/ 	.word	0x00000000
        /*0040*/ 	.short	0x0002
        /*0042*/ 	.short	0x0010
        /*0044*/ 	.byte	0x00, 0xf5, 0x21, 0x00


	//----- nvinfo : EIATTR_KPARAM_INFO
	.align		4
.L_15:
        /*0048*/ 	.byte	0x04, 0x17
        /*004a*/ 	.short	(.L_17 - .L_16)
.L_16:
        /*004c*/ 	.word	0x00000000
        /*0050*/ 	.short	0x0001
        /*0052*/ 	.short	0x0008
        /*0054*/ 	.byte	0x00, 0xf5, 0x21, 0x00


	//----- nvinfo : EIATTR_KPARAM_INFO
	.align		4
.L_17:
        /*0058*/ 	.byte	0x04, 0x17
        /*005a*/ 	.short	(.L_19 - .L_18)
.L_18:
        /*005c*/ 	.word	0x00000000
        /*0060*/ 	.short	0x0000
        /*0062*/ 	.short	0x0000
        /*0064*/ 	.byte	0x00, 0xf5, 0x21, 0x00


	//----- nvinfo : EIATTR_SPARSE_MMA_MASK
	.align		4
.L_19:
        /*0068*/ 	.byte	0x03, 0x50
        /*006a*/ 	.short	0x0000


	//----- nvinfo : EIATTR_MAXREG_COUNT
	.align		4
        /*006c*/ 	.byte	0x03, 0x1b
        /*006e*/ 	.short	0x00ff


	//----- nvinfo : EIATTR_MERCURY_ISA_VERSION
	.align		4
        /*0070*/ 	.byte	0x03, 0x5f
        /*0072*/ 	.short	0x0101


	//----- nvinfo : EIATTR_VRC_CTA_INIT_COUNT
	.align		4
        /*0074*/ 	.byte	0x02, 0x4a
	.zero		1
	.zero		1


	//----- nvinfo : EIATTR_EXIT_INSTR_OFFSETS
	.align		4
        /*0078*/ 	.byte	0x04, 0x1c
        /*007a*/ 	.short	(.L_21 - .L_20)


	//   ....[0]....
.L_20:
        /*007c*/ 	.word	0x000000c0


	//   ....[1]....
        /*0080*/ 	.word	0x000008e0


	//----- nvinfo : EIATTR_CBANK_PARAM_SIZE
	.align		4
.L_21:
        /*0084*/ 	.byte	0x03, 0x19
        /*0086*/ 	.short	0x0024


	//----- nvinfo : EIATTR_PARAM_CBANK
	.align		4
        /*0088*/ 	.byte	0x04, 0x0a
        /*008a*/ 	.short	(.L_23 - .L_22)
	.align		4
.L_22:
        /*008c*/ 	.word	index@(.nv.constant0._Z14_matmul_kernelPfS_S_iii)
        /*0090*/ 	.short	0x0380
        /*0092*/ 	.short	0x0024


	//----- nvinfo : EIATTR_SW_WAR
	.align		4
.L_23:
        /*0094*/ 	.byte	0x04, 0x36
        /*0096*/ 	.short	(.L_25 - .L_24)
.L_24:
        /*0098*/ 	.word	0x00000008
.L_25:


//--------------------- .nv.callgraph             --------------------------
	.section	.nv.callgraph,"",@"SHT_CUDA_CALLGRAPH"
	.align	4
	.sectionentsize	8
	.align		4
        /*0000*/ 	.word	0x00000000
	.align		4
        /*0004*/ 	.word	0xffffffff
	.align		4
        /*0008*/ 	.word	0x00000000
	.align		4
        /*000c*/ 	.word	0xfffffffe
	.align		4
        /*0010*/ 	.word	0x00000000
	.align		4
        /*0014*/ 	.word	0xfffffffd
	.align		4
        /*0018*/ 	.word	0x00000000
	.align		4
        /*001c*/ 	.word	0xfffffffc


//--------------------- .text._Z14_matmul_kernelPfS_S_iii --------------------------
	.section	.text._Z14_matmul_kernelPfS_S_iii,"ax",@progbits
	.align	128
        .global         _Z14_matmul_kernelPfS_S_iii
        .type           _Z14_matmul_kernelPfS_S_iii,@function
        .size           _Z14_matmul_kernelPfS_S_iii,(.L_x_5 - _Z14_matmul_kernelPfS_S_iii)
        .other          _Z14_matmul_kernelPfS_S_iii,@"STO_CUDA_ENTRY STV_DEFAULT"
_Z14_matmul_kernelPfS_S_iii:
.text._Z14_matmul_kernelPfS_S_iii:
[----:B------:R-:W-:Y:S01]  /*0000*/  LDC R1, c[0x0][0x37c] ;  /* 0x0000df00ff017b82 */ /* 0x000fe20000000800 */
[----:B------:R-:W0:Y:S07]  /*0010*/  S2R R7, SR_TID.Y ;  /* 0x0000000000077919 */ /* 0x000e2e0000002200 */
[----:B------:R-:W1:Y:S01]  /*0020*/  LDC R18, c[0x0][0x360] ;  /* 0x0000d800ff127b82 */ /* 0x000e620000000800 */
[----:B------:R-:W1:Y:S07]  /*0030*/  S2R R5, SR_TID.X ;  /* 0x0000000000057919 */ /* 0x000e6e0000002100 */
[----:B------:R-:W0:Y:S08]  /*0040*/  S2UR UR5, SR_CTAID.Y ;  /* 0x00000000000579c3 */ /* 0x000e300000002600 */
[----:B------:R-:W0:Y:S08]  /*0050*/  LDC R0, c[0x0][0x364] ;  /* 0x0000d900ff007b82 */ /* 0x000e300000000800 */
[----:B------:R-:W1:Y:S08]  /*0060*/  S2UR UR4, SR_CTAID.X ;  /* 0x00000000000479c3 */ /* 0x000e700000002500 */
[----:B------:R-:W2:Y:S01]  /*0070*/  LDC.64 R2, c[0x0][0x398] ;  /* 0x0000e600ff027b82 */ /* 0x000ea20000000a00 */
[----:B0-----:R-:W-:-:S02]  /*0080*/  IMAD R0, R0, UR5, R7 ;  /* 0x0000000500007c24 */ /* 0x001fc4000f8e0207 */
[----:B-1----:R-:W-:-:S03]  /*0090*/  IMAD R18, R18, UR4, R5 ;  /* 0x0000000412127c24 */ /* 0x002fc6000f8e0205 */
[----:B--2---:R-:W-:-:S04]  /*00a0*/  ISETP.GE.AND P0, PT, R0, R3, PT ;  /* 0x000000030000720c */ /* 0x004fc80003f06270 */
[----:B------:R-:W-:-:S13]  /*00b0*/  ISETP.GE.OR P0, PT, R18, R2, P0 ;  /* 0x000000021200720c */ /* 0x000fda0000706670 */
[----:B------:R-:W-:Y:S05]  /*00c0*/  @P0 EXIT ;  /* 0x000000000000094d */ /* 0x000fea0003800000 */
[----:B------:R-:W0:Y:S01]  /*00d0*/  LDC R19, c[0x0][0x3a0] ;  /* 0x0000e800ff137b82 */ /* 0x000e220000000800 */
[----:B------:R-:W1:Y:S01]  /*00e0*/  LDCU.64 UR4, c[0x0][0x358] ;  /* 0x00006b00ff0477ac */ /* 0x000e620008000a00 */
[----:B------:R-:W-:Y:S01]  /*00f0*/  HFMA2 R24, -RZ, RZ, 0, 0 ;  /* 0x00000000ff187431 */ /* 0x000fe200000001ff */
[----:B0-----:R-:W-:-:S13]  /*0100*/  ISETP.GE.AND P0, PT, R19, 0x1, PT ;  /* 0x000000011300780c */ /* 0x001fda0003f06270 */
[----:B-1----:R-:W-:Y:S05]  /*0110*/  @!P0 BRA `(.L_x_0) ;  /* 0x0000000400e08947 */ /* 0x002fea0003800000 */
[C---:B------:R-:W-:Y:S01]  /*0120*/  ISETP.GE.U32.AND P1, PT, R19.reuse, 0x8, PT ;  /* 0x000000081300780c */ /* 0x040fe20003f26070 */
[----:B------:R-:W-:Y:S01]  /*0130*/  IMAD R20, R0, R19, RZ ;  /* 0x0000001300147224 */ /* 0x000fe200078e02ff */
[----:B------:R-:W-:Y:S02]  /*0140*/  LOP3.LUT R27, R19, 0x7, RZ, 0xc0, !PT ;  /* 0x00000007131b7812 */ /* 0x000fe400078ec0ff */
[----:B------:R-:W-:Y:S02]  /*0150*/  MOV R24, RZ ;  /* 0x000000ff00187202 */ /* 0x000fe40000000f00 */
[----:B------:R-:W-:Y:S02]  /*0160*/  ISETP.NE.AND P0, PT, R27, RZ, PT ;  /* 0x000000ff1b00720c */ /* 0x000fe40003f05270 */
[----:B------:R-:W-:-:S05]  /*0170*/  MOV R21, RZ ;  /* 0x000000ff00157202 */ /* 0x000fca0000000f00 */
[----:B------:R-:W-:Y:S06]  /*0180*/  @!P1 BRA `(.L_x_1) ;  /* 0x0000000000c49947 */ /* 0x000fec0003800000 */
[----:B------:R-:W0:Y:S01]  /*0190*/  LDC.64 R4, c[0x0][0x380] ;  /* 0x0000e000ff047b82 */ /* 0x000e220000000a00 */
[----:B------:R-:W-:Y:S02]  /*01a0*/  LOP3.LUT R21, R19, 0x7ffffff8, RZ, 0xc0, !PT ;  /* 0x7ffffff813157812 */ /* 0x000fe400078ec0ff */
[----:B------:R-:W-:Y:S02]  /*01b0*/  MOV R24, RZ ;  /* 0x000000ff00187202 */ /* 0x000fe40000000f00 */
[----:B------:R-:W-:Y:S02]  /*01c0*/  MOV R2, R18 ;  /* 0x0000001200027202 */ /* 0x000fe40000000f00 */
[----:B------:R-:W-:Y:S01]  /*01d0*/  IADD3 R22, PT, PT, -R21, RZ, RZ ;  /* 0x000000ff15167210 */ /* 0x000fe20007ffe1ff */
[----:B0-----:R-:W-:-:S03]  /*01e0*/  IMAD.WIDE.U32 R4, R20, 0x4, R4 ;  /* 0x0000000414047825 */ /* 0x001fc600078e0004 */
[----:B------:R-:W-:-:S04]  /*01f0*/  IADD3 R6, P1, PT, R4, 0x10, RZ ;  /* 0x0000001004067810 */ /* 0x000fc80007f3e0ff */
[----:B------:R-:W-:-:S09]  /*0200*/  IADD3.X R7, PT, PT, RZ, R5, RZ, P1, !PT ;  /* 0x00000005ff077210 */ /* 0x000fd20000ffe4ff */
.L_x_2:
[----:B------:R-:W0:Y:S01]  /*0210*/  LDC.64 R16, c[0x0][0x388] ;  /* 0x0000e200ff107b82 */ /* 0x000e220000000a00 */
[----:B------:R-:W-:Y:S02]  /*0220*/  MOV R4, R6 ;  /* 0x0000000600047202 */ /* 0x000fe40000000f00 */
[----:B------:R-:W-:-:S05]  /*0230*/  MOV R5, R7 ;  /* 0x0000000700057202 */ /* 0x000fca0000000f00 */
[----:B------:R-:W2:Y:S04]  /*0240*/  LDG.E R25, desc[UR4][R4.64+-0x10] ;  /* 0xfffff00404197981 */ /* 0x000ea8000c1e1900 */
[----:B------:R-:W3:Y:S04]  /*0250*/  LDG.E R23, desc[UR4][R4.64+-0xc] ;  /* 0xfffff40404177981 */ /* 0x000ee8000c1e1900 */
[----:B------:R-:W4:Y:S04]  /*0260*/  LDG.E R29, desc[UR4][R4.64+-0x8] ;  /* 0xfffff804041d7981 */ /* 0x000f28000c1e1900 */
[----:B------:R-:W5:Y:S01]  /*0270*/  LDG.E R28, desc[UR4][R4.64+-0x4] ;  /* 0xfffffc04041c7981 */ /* 0x000f62000c1e1900 */
[----:B0-----:R-:W-:-:S05]  /*0280*/  IMAD.WIDE R16, R2, 0x4, R16 ;  /* 0x0000000402107825 */ /* 0x001fca00078e0210 */
[----:B------:R0:W2:Y:S01]  /*0290*/  LDG.E R26, desc[UR4][R16.64] ;  /* 0x00000004101a7981 */ /* 0x0000a2000c1e1900 */
[----:B------:R-:W-:-:S04]  /*02a0*/  IMAD.WIDE R14, R3, 0x4, R16 ;  /* 0x00000004030e7825 */ /* 0x000fc800078e0210 */
[C---:B------:R-:W-:Y:S02]  /*02b0*/  IMAD.WIDE R6, R3.reuse, 0x4, R14 ;  /* 0x0000000403067825 */ /* 0x040fe400078e020e */
[----:B------:R-:W3:Y:S02]  /*02c0*/  LDG.E R14, desc[UR4][R14.64] ;  /* 0x000000040e0e7981 */ /* 0x000ee4000c1e1900 */
[C---:B------:R-:W-:Y:S02]  /*02d0*/  IMAD.WIDE R10, R3.reuse, 0x4, R6 ;  /* 0x00000004030a7825 */ /* 0x040fe400078e0206 */
[----:B------:R-:W4:Y:S02]  /*02e0*/  LDG.E R6, desc[UR4][R6.64] ;  /* 0x0000000406067981 */ /* 0x000f24000c1e1900 */
[C---:B------:R-:W-:Y:S02]  /*02f0*/  IMAD.WIDE R8, R3.reuse, 0x4, R10 ;  /* 0x0000000403087825 */ /* 0x040fe400078e020a */
[----:B------:R-:W5:Y:S02]  /*0300*/  LDG.E R10, desc[UR4][R10.64] ;  /* 0x000000040a0a7981 */ /* 0x000f64000c1e1900 */
[----:B------:R-:W-:-:S02]  /*0310*/  IMAD.WIDE R12, R3, 0x4, R8 ;  /* 0x00000004030c7825 */ /* 0x000fc400078e0208 */
[----:B------:R-:W5:Y:S04]  /*0320*/  LDG.E R7, desc[UR4][R4.64] ;  /* 0x0000000404077981 */ /* 0x000f68000c1e1900 */
[----:B------:R-:W5:Y:S01]  /*0330*/  LDG.E R8, desc[UR4][R8.64] ;  /* 0x0000000408087981 */ /* 0x000f62000c1e1900 */
[----:B0-----:R-:W-:-:S03]  /*0340*/  IMAD.WIDE R16, R3, 0x4, R12 ;  /* 0x0000000403107825 */ /* 0x001fc600078e020c */
[----:B------:R-:W5:Y:S04]  /*0350*/  LDG.E R12, desc[UR4][R12.64] ;  /* 0x000000040c0c7981 */ /* 0x000f68000c1e1900 */
[----:B------:R-:W5:Y:S04]  /*0360*/  LDG.E R15, desc[UR4][R16.64] ;  /* 0x00000004100f7981 */ /* 0x000f68000c1e1900 */
[----:B------:R-:W5:Y:S04]  /*0370*/  LDG.E R9, desc[UR4][R4.64+0x4] ;  /* 0x0000040404097981 */ /* 0x000f68000c1e1900 */
[----:B------:R-:W5:Y:S01]  /*0380*/  LDG.E R11, desc[UR4][R4.64+0xc] ;  /* 0x00000c04040b7981 */ /* 0x000f62000c1e1900 */
[----:B--2---:R-:W-:Y:S01]  /*0390*/  FFMA R26, R25, R26, R24 ;  /* 0x0000001a191a7223 */ /* 0x004fe20000000018 */
[----:B------:R-:W-:-:S02]  /*03a0*/  IMAD.WIDE R24, R3, 0x4, R16 ;  /* 0x0000000403187825 */ /* 0x000fc400078e0210 */
[----:B------:R-:W2:Y:S04]  /*03b0*/  LDG.E R16, desc[UR4][R4.64+0x8] ;  /* 0x0000080404107981 */ /* 0x000ea8000c1e1900 */
[----:B------:R-:W2:Y:S01]  /*03c0*/  LDG.E R24, desc[UR4][R24.64] ;  /* 0x0000000418187981 */ /* 0x000ea2000c1e1900 */
[----:B---3--:R-:W-:Y:S01]  /*03d0*/  FFMA R14, R23, R14, R26 ;  /* 0x0000000e170e7223 */ /* 0x008fe2000000001a */
[----:B------:R-:W-:-:S03]  /*03e0*/  IADD3 R22, PT, PT, R22, 0x8, RZ ;  /* 0x0000000816167810 */ /* 0x000fc60007ffe0ff */
[----:B----4-:R-:W-:Y:S01]  /*03f0*/  FFMA R29, R29, R6, R14 ;  /* 0x000000061d1d7223 */ /* 0x010fe2000000000e */
[----:B------:R-:W-:-:S03]  /*0400*/  ISETP.NE.AND P1, PT, R22, RZ, PT ;  /* 0x000000ff1600720c */ /* 0x000fc60003f25270 */
[----:B-----5:R-:W-:Y:S01]  /*0410*/  FFMA R10, R28, R10, R29 ;  /* 0x0000000a1c0a7223 */ /* 0x020fe2000000001d */
[----:B------:R-:W-:-:S03]  /*0420*/  IADD3 R6, P2, PT, R4, 0x20, RZ ;  /* 0x0000002004067810 */ /* 0x000fc60007f5e0ff */
[----:B------:R-:W-:Y:S01]  /*0430*/  FFMA R8, R7, R8, R10 ;  /* 0x0000000807087223 */ /* 0x000fe2000000000a */
[----:B------:R-:W-:Y:S02]  /*0440*/  IADD3.X R7, PT, PT, RZ, R5, RZ, P2, !PT ;  /* 0x00000005ff077210 */ /* 0x000fe400017fe4ff */
[----:B------:R-:W-:Y:S01]  /*0450*/  LEA R2, R3, R2, 0x3 ;  /* 0x0000000203027211 */ /* 0x000fe200078e18ff */
[----:B------:R-:W-:-:S04]  /*0460*/  FFMA R9, R9, R12, R8 ;  /* 0x0000000c09097223 */ /* 0x000fc80000000008 */
[----:B--2---:R-:W-:-:S04]  /*0470*/  FFMA R16, R16, R15, R9 ;  /* 0x0000000f10107223 */ /* 0x004fc80000000009 */
[----:B------:R-:W-:Y:S01]  /*0480*/  FFMA R24, R11, R24, R16 ;  /* 0x000000180b187223 */ /* 0x000fe20000000010 */
[----:B------:R-:W-:Y:S06]  /*0490*/  @P1 BRA `(.L_x_2) ;  /* 0xfffffffc005c1947 */ /* 0x000fec000383ffff */
.L_x_1:
[----:B------:R-:W-:Y:S05]  /*04a0*/  @!P0 BRA `(.L_x_0) ;  /* 0x0000000000fc8947 */ /* 0x000fea0003800000 */
[----:B------:R-:W-:Y:S02]  /*04b0*/  ISETP.GE.U32.AND P1, PT, R27, 0x4, PT ;  /* 0x000000041b00780c */ /* 0x000fe40003f26070 */
[----:B------:R-:W-:-:S04]  /*04c0*/  LOP3.LUT R2, R19, 0x3, RZ, 0xc0, !PT ;  /* 0x0000000313027812 */ /* 0x000fc800078ec0ff */
[----:B------:R-:W-:-:S07]  /*04d0*/  ISETP.NE.AND P0, PT, R2, RZ, PT ;  /* 0x000000ff0200720c */ /* 0x000fce0003f05270 */
[----:B------:R-:W-:Y:S06]  /*04e0*/  @!P1 BRA `(.L_x_3) ;  /* 0x00000000006c9947 */ /* 0x000fec0003800000 */
[----:B------:R-:W0:Y:S01]  /*04f0*/  LDC.64 R6, c[0x0][0x388] ;  /* 0x0000e200ff067b82 */ /* 0x000e220000000a00 */
[----:B------:R-:W1:Y:S01]  /*0500*/  LDCU.64 UR6, c[0x0][0x380] ;  /* 0x00007000ff0677ac */ /* 0x000e620008000a00 */
[----:B------:R-:W-:Y:S01]  /*0510*/  IMAD R9, R21, R3, R18 ;  /* 0x0000000315097224 */ /* 0x000fe200078e0212 */
[CC--:B------:R-:W-:Y:S02]  /*0520*/  IADD3 R5, PT, PT, R20.reuse, R21.reuse, RZ ;  /* 0x0000001514057210 */ /* 0x0c0fe40007ffe0ff */
[----:B------:R-:W-:-:S03]  /*0530*/  IADD3 R10, P1, PT, R20, R21, RZ ;  /* 0x00000015140a7210 */ /* 0x000fc60007f3e0ff */
[----:B------:R-:W2:Y:S01]  /*0540*/  LDC.64 R14, c[0x0][0x380] ;  /* 0x0000e000ff0e7b82 */ /* 0x000ea20000000a00 */
[----:B0-----:R-:W-:-:S04]  /*0550*/  IMAD.WIDE R6, R9, 0x4, R6 ;  /* 0x0000000409067825 */ /* 0x001fc800078e0206 */
[----:B------:R-:W-:Y:S02]  /*0560*/  IMAD.WIDE R8, R3, 0x4, R6 ;  /* 0x0000000403087825 */ /* 0x000fe400078e0206 */
[----:B------:R-:W3:Y:S02]  /*0570*/  LDG.E R6, desc[UR4][R6.64] ;  /* 0x0000000406067981 */ /* 0x000ee4000c1e1900 */
[----:B--2---:R-:W-:Y:S01]  /*0580*/  IMAD.WIDE.U32 R14, R5, 0x4, R14 ;  /* 0x00000004050e7825 */ /* 0x004fe200078e000e */
[----:B------:R-:W-:Y:S02]  /*0590*/  IADD3.X R5, PT, PT, RZ, RZ, RZ, P1, !PT ;  /* 0x000000ffff057210 */ /* 0x000fe40000ffe4ff */
[----:B-1----:R-:W-:-:S03]  /*05a0*/  LEA R4, P1, R10, UR6, 0x2 ;  /* 0x000000060a047c11 */ /* 0x002fc6000f8210ff */
[----:B------:R-:W3:Y:S01]  /*05b0*/  LDG.E R15, desc[UR4][R14.64] ;  /* 0x000000040e0f7981 */ /* 0x000ee2000c1e1900 */
[----:B------:R-:W-:Y:S01]  /*05c0*/  LEA.HI.X R5, R10, UR7, R5, 0x2, P1 ;  /* 0x000000070a057c11 */ /* 0x000fe200088f1405 */
[C---:B------:R-:W-:Y:S02]  /*05d0*/  IMAD.WIDE R10, R3.reuse, 0x4, R8 ;  /* 0x00000004030a7825 */ /* 0x040fe400078e0208 */
[----:B------:R-:W2:Y:S04]  /*05e0*/  LDG.E R8, desc[UR4][R8.64] ;  /* 0x0000000408087981 */ /* 0x000ea8000c1e1900 */
[----:B------:R-:W2:Y:S01]  /*05f0*/  LDG.E R17, desc[UR4][R4.64+0x4] ;  /* 0x0000040404117981 */ /* 0x000ea2000c1e1900 */
[----:B------:R-:W-:-:S03]  /*0600*/  IMAD.WIDE R12, R3, 0x4, R10 ;  /* 0x00000004030c7825 */ /* 0x000fc600078e020a */
[----:B------:R-:W4:Y:S04]  /*0610*/  LDG.E R22, desc[UR4][R10.64] ;  /* 0x000000040a167981 */ /* 0x000f28000c1e1900 */
[----:B------:R-:W4:Y:S04]  /*0620*/  LDG.E R16, desc[UR4][R4.64+0x8] ;  /* 0x0000080404107981 */ /* 0x000f28000c1e1900 */
[----:B------:R-:W5:Y:S04]  /*0630*/  LDG.E R23, desc[UR4][R4.64+0xc] ;  /* 0x00000c0404177981 */ /* 0x000f68000c1e1900 */
[----:B------:R-:W5:Y:S01]  /*0640*/  LDG.E R12, desc[UR4][R12.64] ;  /* 0x000000040c0c7981 */ /* 0x000f62000c1e1900 */
[----:B------:R-:W-:Y:S01]  /*0650*/  IADD3 R21, PT, PT, R21, 0x4, RZ ;  /* 0x0000000415157810 */ /* 0x000fe20007ffe0ff */
[----:B---3--:R-:W-:-:S04]  /*0660*/  FFMA R24, R15, R6, R24 ;  /* 0x000000060f187223 */ /* 0x008fc80000000018 */
[----:B--2---:R-:W-:-:S04]  /*0670*/  FFMA R17, R17, R8, R24 ;  /* 0x0000000811117223 */ /* 0x004fc80000000018 */
[----:B----4-:R-:W-:-:S04]  /*0680*/  FFMA R16, R16, R22, R17 ;  /* 0x0000001610107223 */ /* 0x010fc80000000011 */
[----:B-----5:R-:W-:-:S07]  /*0690*/  FFMA R24, R23, R12, R16 ;  /* 0x0000000c17187223 */ /* 0x020fce0000000010 */
.L_x_3:
[----:B------:R-:W-:Y:S05]  /*06a0*/  @!P0 BRA `(.L_x_0) ;  /* 0x00000000007c8947 */ /* 0x000fea0003800000 */
[----:B------:R-:W-:Y:S01]  /*06b0*/  ISETP.NE.AND P1, PT, R2, 0x1, PT ;  /* 0x000000010200780c */ /* 0x000fe20003f25270 */
[----:B------:R-:W0:Y:S01]  /*06c0*/  LDC.64 R12, c[0x0][0x380] ;  /* 0x0000e000ff0c7b82 */ /* 0x000e220000000a00 */
[----:B------:R-:W-:-:S04]  /*06d0*/  LOP3.LUT R19, R19, 0x1, RZ, 0xc0, !PT ;  /* 0x0000000113137812 */ /* 0x000fc800078ec0ff */
[----:B------:R-:W-:-:S03]  /*06e0*/  ISETP.NE.U32.AND P0, PT, R19, 0x1, PT ;  /* 0x000000011300780c */ /* 0x000fc60003f05070 */
[----:B------:R-:W1:Y:S04]  /*06f0*/  LDC.64 R10, c[0x0][0x388] ;  /* 0x0000e200ff0a7b82 */ /* 0x000e680000000a00 */
[CC--:B------:R-:W-:Y:S02]  /*0700*/  @P1 IADD3 R15, PT, PT, R20.reuse, R21.reuse, RZ ;  /* 0x00000015140f1210 */ /* 0x0c0fe40007ffe0ff */
[----:B------:R-:W-:Y:S02]  /*0710*/  @P1 IADD3 R2, P2, PT, R20, R21, RZ ;  /* 0x0000001514021210 */ /* 0x000fe40007f5e0ff */
[----:B------:R-:W2:Y:S02]  /*0720*/  @P1 LDC.64 R4, c[0x0][0x380] ;  /* 0x0000e000ff041b82 */ /* 0x000ea40000000a00 */
[----:B------:R-:W-:-:S06]  /*0730*/  @P1 IADD3.X R14, PT, PT, RZ, RZ, RZ, P2, !PT ;  /* 0x000000ffff0e1210 */ /* 0x000fcc00017fe4ff */
[----:B------:R-:W3:Y:S01]  /*0740*/  LDC.64 R6, c[0x0][0x380] ;  /* 0x0000e000ff067b82 */ /* 0x000ee20000000a00 */
[----:B0-----:R-:W-:-:S04]  /*0750*/  @P1 IMAD.WIDE.U32 R12, R15, 0x4, R12 ;  /* 0x000000040f0c1825 */ /* 0x001fc800078e000c */
[C---:B------:R-:W-:Y:S01]  /*0760*/  @P1 IMAD R15, R21.reuse, R3, R18 ;  /* 0x00000003150f1224 */ /* 0x040fe200078e0212 */
[----:B------:R-:W-:Y:S01]  /*0770*/  @P1 IADD3 R21, PT, PT, R21, 0x2, RZ ;  /* 0x0000000215151810 */ /* 0x000fe20007ffe0ff */
[----:B------:R-:W4:Y:S01]  /*0780*/  @P1 LDG.E R13, desc[UR4][R12.64] ;  /* 0x000000040c0d1981 */ /* 0x000f22000c1e1900 */
[----:B------:R-:W0:Y:S01]  /*0790*/  LDC.64 R8, c[0x0][0x388] ;  /* 0x0000e200ff087b82 */ /* 0x000e220000000a00 */
[----:B-1----:R-:W-:Y:S01]  /*07a0*/  @P1 IMAD.WIDE R10, R15, 0x4, R10 ;  /* 0x000000040f0a1825 */ /* 0x002fe200078e020a */
[----:B------:R-:W-:Y:S02]  /*07b0*/  @!P0 IADD3 R17, PT, PT, R20, R21, RZ ;  /* 0x0000001514118210 */ /* 0x000fe40007ffe0ff */
[----:B--2---:R-:W-:Y:S01]  /*07c0*/  @P1 LEA R4, P2, R2, R4, 0x2 ;  /* 0x0000000402041211 */ /* 0x004fe200078410ff */
[----:B------:R-:W-:-:S03]  /*07d0*/  @!P0 IMAD R21, R21, R3, R18 ;  /* 0x0000000315158224 */ /* 0x000fc600078e0212 */
[----:B------:R-:W-:Y:S01]  /*07e0*/  @P1 LEA.HI.X R5, R2, R5, R14, 0x2, P2 ;  /* 0x0000000502051211 */ /* 0x000fe200010f140e */
[----:B------:R-:W-:Y:S01]  /*07f0*/  @P1 IMAD.WIDE R14, R3, 0x4, R10 ;  /* 0x00000004030e1825 */ /* 0x000fe200078e020a */
[----:B------:R-:W4:Y:S03]  /*0800*/  @P1 LDG.E R2, desc[UR4][R10.64] ;  /* 0x000000040a021981 */ /* 0x000f26000c1e1900 */
[----:B---3--:R-:W-:Y:S01]  /*0810*/  @!P0 IMAD.WIDE.U32 R6, R17, 0x4, R6 ;  /* 0x0000000411068825 */ /* 0x008fe200078e0006 */
[----:B------:R-:W2:Y:S04]  /*0820*/  @P1 LDG.E R5, desc[UR4][R4.64+0x4] ;  /* 0x0000040404051981 */ /* 0x000ea8000c1e1900 */
[----:B------:R-:W2:Y:S01]  /*0830*/  @P1 LDG.E R14, desc[UR4][R14.64] ;  /* 0x000000040e0e1981 */ /* 0x000ea2000c1e1900 */
[----:B0-----:R-:W-:-:S03]  /*0840*/  @!P0 IMAD.WIDE R8, R21, 0x4, R8 ;  /* 0x0000000415088825 */ /* 0x001fc600078e0208 */
[----:B------:R-:W3:Y:S04]  /*0850*/  @!P0 LDG.E R7, desc[UR4][R6.64] ;  /* 0x0000000406078981 */ /* 0x000ee8000c1e1900 */
[----:B------:R-:W3:Y:S01]  /*0860*/  @!P0 LDG.E R8, desc[UR4][R8.64] ;  /* 0x0000000408088981 */ /* 0x000ee2000c1e1900 */
[----:B----4-:R-:W-:-:S04]  /*0870*/  @P1 FFMA R2, R13, R2, R24 ;  /* 0x000000020d021223 */ /* 0x010fc80000000018 */
[----:B--2---:R-:W-:-:S04]  /*0880*/  @P1 FFMA R24, R5, R14, R2 ;  /* 0x0000000e05181223 */ /* 0x004fc80000000002 */
[----:B---3--:R-:W-:-:S07]  /*0890*/  @!P0 FFMA R24, R7, R8, R24 ;  /* 0x0000000807188223 */ /* 0x008fce0000000018 */
.L_x_0:
[----:B------:R-:W0:Y:S01]  /*08a0*/  LDC.64 R4, c[0x0][0x390] ;  /* 0x0000e400ff047b82 */ /* 0x000e220000000a00 */
[----:B------:R-:W-:-:S04]  /*08b0*/  IMAD R3, R0, R3, R18 ;  /* 0x0000000300037224 */ /* 0x000fc800078e0212 */
[----:B0-----:R-:W-:-:S05]  /*08c0*/  IMAD.WIDE R2, R3, 0x4, R4 ;  /* 0x0000000403027825 */ /* 0x001fca00078e0204 */
[----:B------:R-:W-:Y:S01]  /*08d0*/  STG.E desc[UR4][R2.64], R24 ;  /* 0x0000001802007986 */ /* 0x000fe2000c101904 */
[----:B------:R-:W-:Y:S05]  /*08e0*/  EXIT ;  /* 0x000000000000794d */ /* 0x000fea0003800000 */
.L_x_4:
[----:B------:R-:W-:-:S00]  /*08f0*/  BRA `(.L_x_4) ;  /* 0xfffffffc00fc7947 */ /* 0x000fc0000383ffff */
[----:B------:R-:W-:-:S00]  /*0900*/  NOP ;  /* 0x0000000000007918 */ /* 0x000fc00000000000 */
[----:B------:R-:W-:-:S00]  /*0910*/  NOP ;  /* 0x0000000000007918 */ /* 0x000fc00000000000 */
[----:B------:R-:W-:-:S00]  /*0920*/  NOP ;  /* 0x0000000000007918 */ /* 0x000fc00000000000 */
[----:B------:R-:W-:-:S00]  /*0930*/  NOP ;  /* 0x0000000000007918 */ /* 0x000fc00000000000 */
[----:B------:R-:W-:-:S00]  /*0940*/  NOP ;  /* 0x0000000000007918 */ /* 0x000fc00000000000 */
[----:B------:R-:W-:-:S00]  /*0950*/  NOP ;  /* 0x0000000000007918 */ /* 0x000fc00000000000 */
[----:B------:R-:W-:-:S00]  /*0960*/  NOP ;  /* 0x0000000000007918 */ /* 0x000fc00000000000 */
[----:B------:R-:W-:-:S00]  /*0970*/  NOP ;  /* 0x0000000000007918 */ /* 0x000fc00000000000 */
.L_x_5:


//--------------------- .nv.shared.reserved.0     --------------------------
	.section	.nv.shared.reserved.0,"aw",@nobits
	.weak		__nv_reservedSMEM_offset_0_alias
	.size		__nv_reservedSMEM_offset_0_alias, 0, 64
	.other		__nv_reservedSMEM_offset_0_alias,@"STO_CUDA_RESERVED_SHARED STV_DEFAULT"
__nv_reservedSMEM_offset_0_alias:
	.zero		0
	.zero		64


//--------------------- .nv.constant0._Z14_matmul_kernelPfS_S_iii --------------------------
	.section	.nv.constant0._Z14_matmul_kernelPfS_S_iii,"a",@progbits
	.sectionflags	@""
	.align	4
.nv.constant0._Z14_matmul_kernelPfS_S_iii:
	.zero		932


//--------------------- SYMBOLS --------------------------

	.type		.nv.reservedSmem.offset0,@object
	.size		.nv.reservedSmem.offset0,0x4
